//
// Generated by NVIDIA NVVM Compiler
//
// Compiler Build ID: CL-36424714
// Cuda compilation tools, release 13.0, V13.0.88
// Based on NVVM 20.0.0
//

.version 9.0
.target sm_100
.address_size 64

	// .globl	_Z16exclusiveScanGPUPiS_iS_
.global .align 1 .b8 _ZN28_INTERNAL_21532504_4_k_cu_rd4cuda3std3__45__cpo5beginE[1];
.global .align 1 .b8 _ZN28_INTERNAL_21532504_4_k_cu_rd4cuda3std3__45__cpo3endE[1];
.global .align 1 .b8 _ZN28_INTERNAL_21532504_4_k_cu_rd4cuda3std3__45__cpo6cbeginE[1];
.global .align 1 .b8 _ZN28_INTERNAL_21532504_4_k_cu_rd4cuda3std3__45__cpo4cendE[1];
.global .align 1 .b8 _ZN28_INTERNAL_21532504_4_k_cu_rd4cuda3std3__45__cpo6rbeginE[1];
.global .align 1 .b8 _ZN28_INTERNAL_21532504_4_k_cu_rd4cuda3std3__45__cpo4rendE[1];
.global .align 1 .b8 _ZN28_INTERNAL_21532504_4_k_cu_rd4cuda3std3__45__cpo7crbeginE[1];
.global .align 1 .b8 _ZN28_INTERNAL_21532504_4_k_cu_rd4cuda3std3__45__cpo5crendE[1];
.global .align 1 .b8 _ZN28_INTERNAL_21532504_4_k_cu_rd4cuda3std3__430_GLOBAL__N__21532504_4_k_cu_rd6ignoreE[1];
.global .align 1 .b8 _ZN28_INTERNAL_21532504_4_k_cu_rd4cuda3std3__419piecewise_constructE[1];
.global .align 1 .b8 _ZN28_INTERNAL_21532504_4_k_cu_rd4cuda3std3__48in_placeE[1];
.global .align 1 .b8 _ZN28_INTERNAL_21532504_4_k_cu_rd4cuda3std3__420unreachable_sentinelE[1];
.global .align 1 .b8 _ZN28_INTERNAL_21532504_4_k_cu_rd4cuda3std3__47nulloptE[1];
.global .align 1 .b8 _ZN28_INTERNAL_21532504_4_k_cu_rd4cuda3std3__48unexpectE[1];
.global .align 1 .b8 _ZN28_INTERNAL_21532504_4_k_cu_rd4cuda3std6ranges3__45__cpo4swapE[1];
.global .align 1 .b8 _ZN28_INTERNAL_21532504_4_k_cu_rd4cuda3std6ranges3__45__cpo9iter_moveE[1];
.global .align 1 .b8 _ZN28_INTERNAL_21532504_4_k_cu_rd4cuda3std6ranges3__45__cpo5beginE[1];
.global .align 1 .b8 _ZN28_INTERNAL_21532504_4_k_cu_rd4cuda3std6ranges3__45__cpo3endE[1];
.global .align 1 .b8 _ZN28_INTERNAL_21532504_4_k_cu_rd4cuda3std6ranges3__45__cpo6cbeginE[1];
.global .align 1 .b8 _ZN28_INTERNAL_21532504_4_k_cu_rd4cuda3std6ranges3__45__cpo4cendE[1];
.global .align 1 .b8 _ZN28_INTERNAL_21532504_4_k_cu_rd4cuda3std6ranges3__45__cpo7advanceE[1];
.global .align 1 .b8 _ZN28_INTERNAL_21532504_4_k_cu_rd4cuda3std6ranges3__45__cpo9iter_swapE[1];
.global .align 1 .b8 _ZN28_INTERNAL_21532504_4_k_cu_rd4cuda3std6ranges3__45__cpo4nextE[1];
.global .align 1 .b8 _ZN28_INTERNAL_21532504_4_k_cu_rd4cuda3std6ranges3__45__cpo4prevE[1];
.global .align 1 .b8 _ZN28_INTERNAL_21532504_4_k_cu_rd4cuda3std6ranges3__45__cpo4dataE[1];
.global .align 1 .b8 _ZN28_INTERNAL_21532504_4_k_cu_rd4cuda3std6ranges3__45__cpo5cdataE[1];
.global .align 1 .b8 _ZN28_INTERNAL_21532504_4_k_cu_rd4cuda3std6ranges3__45__cpo4sizeE[1];
.global .align 1 .b8 _ZN28_INTERNAL_21532504_4_k_cu_rd4cuda3std6ranges3__45__cpo5ssizeE[1];
.global .align 1 .b8 _ZN28_INTERNAL_21532504_4_k_cu_rd4cuda3std6ranges3__45__cpo8distanceE[1];
.global .align 1 .b8 _ZN28_INTERNAL_21532504_4_k_cu_rd6thrust24THRUST_300001_SM_1000_NS8cuda_cub3parE[1];
.global .align 1 .b8 _ZN28_INTERNAL_21532504_4_k_cu_rd6thrust24THRUST_300001_SM_1000_NS8cuda_cub10par_nosyncE[1];
.global .align 1 .b8 _ZN28_INTERNAL_21532504_4_k_cu_rd6thrust24THRUST_300001_SM_1000_NS6system6detail10sequential3seqE[1];
.global .align 1 .b8 _ZN28_INTERNAL_21532504_4_k_cu_rd6thrust24THRUST_300001_SM_1000_NS12placeholders2_1E[1];
.global .align 1 .b8 _ZN28_INTERNAL_21532504_4_k_cu_rd6thrust24THRUST_300001_SM_1000_NS12placeholders2_2E[1];
.global .align 1 .b8 _ZN28_INTERNAL_21532504_4_k_cu_rd6thrust24THRUST_300001_SM_1000_NS12placeholders2_3E[1];
.global .align 1 .b8 _ZN28_INTERNAL_21532504_4_k_cu_rd6thrust24THRUST_300001_SM_1000_NS12placeholders2_4E[1];
.global .align 1 .b8 _ZN28_INTERNAL_21532504_4_k_cu_rd6thrust24THRUST_300001_SM_1000_NS12placeholders2_5E[1];
.global .align 1 .b8 _ZN28_INTERNAL_21532504_4_k_cu_rd6thrust24THRUST_300001_SM_1000_NS12placeholders2_6E[1];
.global .align 1 .b8 _ZN28_INTERNAL_21532504_4_k_cu_rd6thrust24THRUST_300001_SM_1000_NS12placeholders2_7E[1];
.global .align 1 .b8 _ZN28_INTERNAL_21532504_4_k_cu_rd6thrust24THRUST_300001_SM_1000_NS12placeholders2_8E[1];
.global .align 1 .b8 _ZN28_INTERNAL_21532504_4_k_cu_rd6thrust24THRUST_300001_SM_1000_NS12placeholders2_9E[1];
.global .align 1 .b8 _ZN28_INTERNAL_21532504_4_k_cu_rd6thrust24THRUST_300001_SM_1000_NS12placeholders3_10E[1];
.global .align 1 .b8 _ZN28_INTERNAL_21532504_4_k_cu_rd6thrust24THRUST_300001_SM_1000_NS3seqE[1];
.extern .shared .align 16 .b8 temp[];

.visible .entry _Z16exclusiveScanGPUPiS_iS_(
	.param .u64 .ptr .align 1 _Z16exclusiveScanGPUPiS_iS__param_0,
	.param .u64 .ptr .align 1 _Z16exclusiveScanGPUPiS_iS__param_1,
	.param .u32 _Z16exclusiveScanGPUPiS_iS__param_2,
	.param .u64 .ptr .align 1 _Z16exclusiveScanGPUPiS_iS__param_3
)
{
	.reg .pred 	%p<7>;
	.reg .b32 	%r<55>;
	.reg .b64 	%rd<13>;

	ld.param.u64 	%rd3, [_Z16exclusiveScanGPUPiS_iS__param_0];
	ld.param.u64 	%rd1, [_Z16exclusiveScanGPUPiS_iS__param_1];
	ld.param.u32 	%r17, [_Z16exclusiveScanGPUPiS_iS__param_2];
	ld.param.u64 	%rd2, [_Z16exclusiveScanGPUPiS_iS__param_3];
	cvta.to.global.u64 	%rd4, %rd3;
	mov.u32 	%r1, %tid.x;
	shl.b32 	%r19, %r1, 1;
	mov.u32 	%r51, %ntid.x;
	shl.b32 	%r3, %r51, 1;
	mov.u32 	%r4, %ctaid.x;
	mad.lo.s32 	%r5, %r3, %r4, %r19;
	mul.wide.s32 	%rd5, %r5, 4;
	add.s64 	%rd6, %rd4, %rd5;
	ld.global.u32 	%r20, [%rd6];
	shl.b32 	%r21, %r1, 3;
	mov.u32 	%r22, temp;
	add.s32 	%r6, %r22, %r21;
	ld.global.u32 	%r23, [%rd6+4];
	or.b32  	%r7, %r19, 1;
	st.shared.v2.u32 	[%r6], {%r20, %r23};
	mov.b32 	%r54, 1;
$L__BB0_1:
	bar.sync 	0;
	setp.ge.u32 	%p1, %r1, %r51;
	@%p1 bra 	$L__BB0_3;
	mul.lo.s32 	%r24, %r54, %r7;
	shl.b32 	%r25, %r24, 2;
	add.s32 	%r27, %r22, %r25;
	ld.shared.u32 	%r28, [%r27+-4];
	shl.b32 	%r29, %r54, 2;
	add.s32 	%r30, %r27, %r29;
	ld.shared.u32 	%r31, [%r30+-4];
	add.s32 	%r32, %r31, %r28;
	st.shared.u32 	[%r30+-4], %r32;
$L__BB0_3:
	shl.b32 	%r54, %r54, 1;
	shr.u32 	%r11, %r51, 1;
	setp.gt.u32 	%p2, %r51, 1;
	mov.u32 	%r51, %r11;
	@%p2 bra 	$L__BB0_1;
	setp.ne.s32 	%p3, %r1, 0;
	@%p3 bra 	$L__BB0_8;
	setp.eq.s64 	%p4, %rd2, 0;
	shl.b32 	%r33, %r17, 2;
	add.s32 	%r12, %r22, %r33;
	@%p4 bra 	$L__BB0_7;
	ld.shared.u32 	%r35, [%r12+-4];
	cvta.to.global.u64 	%rd7, %rd2;
	mul.wide.u32 	%rd8, %r4, 4;
	add.s64 	%rd9, %rd7, %rd8;
	st.global.u32 	[%rd9], %r35;
$L__BB0_7:
	mov.b32 	%r36, 0;
	st.shared.u32 	[%r12+-4], %r36;
$L__BB0_8:
	mov.b32 	%r53, 1;
$L__BB0_9:
	shr.u32 	%r38, %r54, 31;
	add.s32 	%r39, %r54, %r38;
	shr.s32 	%r54, %r39, 1;
	bar.sync 	0;
	setp.ge.u32 	%p5, %r1, %r53;
	@%p5 bra 	$L__BB0_11;
	mul.lo.s32 	%r40, %r54, %r7;
	shl.b32 	%r41, %r40, 2;
	add.s32 	%r43, %r22, %r41;
	ld.shared.u32 	%r44, [%r43+-4];
	shl.b32 	%r45, %r54, 2;
	add.s32 	%r46, %r43, %r45;
	ld.shared.u32 	%r47, [%r46+-4];
	st.shared.u32 	[%r43+-4], %r47;
	add.s32 	%r48, %r47, %r44;
	st.shared.u32 	[%r46+-4], %r48;
$L__BB0_11:
	shl.b32 	%r53, %r53, 1;
	setp.lt.u32 	%p6, %r53, %r3;
	@%p6 bra 	$L__BB0_9;
	cvta.to.global.u64 	%rd10, %rd1;
	bar.sync 	0;
	ld.shared.v2.u32 	{%r49, %r50}, [%r6];
	add.s64 	%rd12, %rd10, %rd5;
	st.global.u32 	[%rd12], %r49;
	st.global.u32 	[%rd12+4], %r50;
	ret;

}
	// .globl	_Z3sumPiS_i
.visible .entry _Z3sumPiS_i(
	.param .u64 .ptr .align 1 _Z3sumPiS_i_param_0,
	.param .u64 .ptr .align 1 _Z3sumPiS_i_param_1,
	.param .u32 _Z3sumPiS_i_param_2
)
{
	.reg .b32 	%r<8>;
	.reg .b64 	%rd<9>;

	ld.param.u64 	%rd1, [_Z3sumPiS_i_param_0];
	ld.param.u64 	%rd2, [_Z3sumPiS_i_param_1];
	cvta.to.global.u64 	%rd3, %rd2;
	cvta.to.global.u64 	%rd4, %rd1;
	mov.u32 	%r1, %ctaid.x;
	mul.wide.u32 	%rd5, %r1, 4;
	add.s64 	%rd6, %rd4, %rd5;
	ld.global.u32 	%r2, [%rd6];
	mov.u32 	%r3, %tid.x;
	mov.u32 	%r4, %ntid.x;
	mad.lo.s32 	%r5, %r4, %r1, %r3;
	mul.wide.s32 	%rd7, %r5, 4;
	add.s64 	%rd8, %rd3, %rd7;
	ld.global.u32 	%r6, [%rd8];
	add.s32 	%r7, %r6, %r2;
	st.global.u32 	[%rd8], %r7;
	ret;

}
	// .globl	_ZN3cub18CUB_300001_SM_10006detail11EmptyKernelIvEEvv
.visible .entry _ZN3cub18CUB_300001_SM_10006detail11EmptyKernelIvEEvv()
{


	ret;

}


// ===== COMPILED SASS (sm_100) =====

	.target	sm_100

	.elftype	@"ET_EXEC"


//--------------------- .note.nv.tkinfo           --------------------------
	.section	.note.nv.tkinfo,"",@"SHT_NOTE"
	.sectionflags	@"SHF_NOTE_NV_TKINFO"
	.tkinfo
        /*0018*/ 	.word	0x00000002
        /*0030*/ 	.string	""
        /*0030*/ 	.string	"ptxas"
        /*0030*/ 	.string	"Cuda compilation tools, release 13.0, V13.0.88"
        /*0030*/ 	.string	"Build cuda_13.0.r13.0/compiler.36424714_0"
        /*0030*/ 	.string	"-arch sm_100 -m 64 "



//--------------------- .note.nv.cuinfo           --------------------------
	.section	.note.nv.cuinfo,"",@"SHT_NOTE"
	.sectionflags	@"SHF_NOTE_NV_CUINFO"
        /*0018*/ 	.short	0x0002
        /*001a*/ 	.short	0x0064
        /*001c*/ 	.short	0x0082
	.zero		2


//--------------------- .nv.info                  --------------------------
	.section	.nv.info,"",@"SHT_CUDA_INFO"
	.align	4


	//----- nvinfo : EIATTR_REGCOUNT
	.align		4
        /*0000*/ 	.byte	0x04, 0x2f
        /*0002*/ 	.short	(.L_44 - .L_43)
	.align		4
.L_43:
        /*0004*/ 	.word	index@(_Z16exclusiveScanGPUPiS_iS_)
        /*0008*/ 	.word	0x0000000e


	//----- nvinfo : EIATTR_FRAME_SIZE
	.align		4
.L_44:
        /*000c*/ 	.byte	0x04, 0x11
        /*000e*/ 	.short	(.L_46 - .L_45)
	.align		4
.L_45:
        /*0010*/ 	.word	index@(_Z16exclusiveScanGPUPiS_iS_)
        /*0014*/ 	.word	0x00000000


	//----- nvinfo : EIATTR_REGCOUNT
	.align		4
.L_46:
        /*0018*/ 	.byte	0x04, 0x2f
        /*001a*/ 	.short	(.L_48 - .L_47)
	.align		4
.L_47:
        /*001c*/ 	.word	index@(_Z3sumPiS_i)
        /*0020*/ 	.word	0x0000000c


	//----- nvinfo : EIATTR_FRAME_SIZE
	.align		4
.L_48:
        /*0024*/ 	.byte	0x04, 0x11
        /*0026*/ 	.short	(.L_50 - .L_49)
	.align		4
.L_49:
        /*0028*/ 	.word	index@(_Z3sumPiS_i)
        /*002c*/ 	.word	0x00000000


	//----- nvinfo : EIATTR_REGCOUNT
	.align		4
.L_50:
        /*0030*/ 	.byte	0x04, 0x2f
        /*0032*/ 	.short	(.L_52 - .L_51)
	.align		4
.L_51:
        /*0034*/ 	.word	index@(_ZN3cub18CUB_300001_SM_10006detail11EmptyKernelIvEEvv)
        /*0038*/ 	.word	0x00000004


	//----- nvinfo : EIATTR_FRAME_SIZE
	.align		4
.L_52:
        /*003c*/ 	.byte	0x04, 0x11
        /*003e*/ 	.short	(.L_54 - .L_53)
	.align		4
.L_53:
        /*0040*/ 	.word	index@(_ZN3cub18CUB_300001_SM_10006detail11EmptyKernelIvEEvv)
        /*0044*/ 	.word	0x00000000


	//----- nvinfo : EIATTR_MIN_STACK_SIZE
	.align		4
.L_54:
        /*0048*/ 	.byte	0x04, 0x12
        /*004a*/ 	.short	(.L_56 - .L_55)
	.align		4
.L_55:
        /*004c*/ 	.word	index@(_ZN3cub18CUB_300001_SM_10006detail11EmptyKernelIvEEvv)
        /*0050*/ 	.word	0x00000000


	//----- nvinfo : EIATTR_MIN_STACK_SIZE
	.align		4
.L_56:
        /*0054*/ 	.byte	0x04, 0x12
        /*0056*/ 	.short	(.L_58 - .L_57)
	.align		4
.L_57:
        /*0058*/ 	.word	index@(_Z3sumPiS_i)
        /*005c*/ 	.word	0x00000000


	//----- nvinfo : EIATTR_MIN_STACK_SIZE
	.align		4
.L_58:
        /*0060*/ 	.byte	0x04, 0x12
        /*0062*/ 	.short	(.L_60 - .L_59)
	.align		4
.L_59:
        /*0064*/ 	.word	index@(_Z16exclusiveScanGPUPiS_iS_)
        /*0068*/ 	.word	0x00000000
.L_60:


//--------------------- .nv.compat                --------------------------
	.section	.nv.compat,"",@"SHT_CUDA_COMPAT_INFO"
	.align	4
        /*0000*/ 	.byte	0x02, 0x09, 0x00, 0x00, 0x02, 0x02, 0x01, 0x00, 0x02, 0x05, 0x05, 0x00, 0x03, 0x07, 0x01, 0x01
        /*0010*/ 	.byte	0x02, 0x03, 0x00, 0x00, 0x02, 0x06, 0x01, 0x00, 0x04, 0x0b, 0x08, 0x00, 0x09, 0x00, 0x00, 0x00
        /*0020*/ 	.byte	0x00, 0x00, 0x00, 0x00


//--------------------- .nv.info._ZN3cub18CUB_300001_SM_10006detail11EmptyKernelIvEEvv --------------------------
	.section	.nv.info._ZN3cub18CUB_300001_SM_10006detail11EmptyKernelIvEEvv,"",@"SHT_CUDA_INFO"
	.sectionflags	@""
	.align	4


	//----- nvinfo : EIATTR_CUDA_API_VERSION
	.align		4
        /*0000*/ 	.byte	0x04, 0x37
        /*0002*/ 	.short	(.L_62 - .L_61)
.L_61:
        /*0004*/ 	.word	0x00000082


	//----- nvinfo : EIATTR_SPARSE_MMA_MASK
	.align		4
.L_62:
        /*0008*/ 	.byte	0x03, 0x50
        /*000a*/ 	.short	0x0000


	//----- nvinfo : EIATTR_MAXREG_COUNT
	.align		4
        /*000c*/ 	.byte	0x03, 0x1b
        /*000e*/ 	.short	0x00ff


	//----- nvinfo : EIATTR_MERCURY_ISA_VERSION
	.align		4
        /*0010*/ 	.byte	0x03, 0x5f
        /*0012*/ 	.short	0x0101


	//----- nvinfo : EIATTR_VRC_CTA_INIT_COUNT
	.align		4
        /*0014*/ 	.byte	0x02, 0x4a
	.zero		1
	.zero		1


	//----- nvinfo : EIATTR_EXIT_INSTR_OFFSETS
	.align		4
        /*0018*/ 	.byte	0x04, 0x1c
        /*001a*/ 	.short	(.L_64 - .L_63)


	//   ....[0]....
.L_63:
        /*001c*/ 	.word	0x00000010


	//----- nvinfo : EIATTR_SW_WAR
	.align		4
.L_64:
        /*0020*/ 	.byte	0x04, 0x36
        /*0022*/ 	.short	(.L_66 - .L_65)
.L_65:
        /*0024*/ 	.word	0x00000008
.L_66:


//--------------------- .nv.info._Z3sumPiS_i      --------------------------
	.section	.nv.info._Z3sumPiS_i,"",@"SHT_CUDA_INFO"
	.sectionflags	@""
	.align	4


	//----- nvinfo : EIATTR_CUDA_API_VERSION
	.align		4
        /*0000*/ 	.byte	0x04, 0x37
        /*0002*/ 	.short	(.L_68 - .L_67)
.L_67:
        /*0004*/ 	.word	0x00000082


	//----- nvinfo : EIATTR_KPARAM_INFO
	.align		4
.L_68:
        /*0008*/ 	.byte	0x04, 0x17
        /*000a*/ 	.short	(.L_70 - .L_69)
.L_69:
        /*000c*/ 	.word	0x00000000
        /*0010*/ 	.short	0x0002
        /*0012*/ 	.short	0x0010
        /*0014*/ 	.byte	0x00, 0xf0, 0x11, 0x00


	//----- nvinfo : EIATTR_KPARAM_INFO
	.align		4
.L_70:
        /*0018*/ 	.byte	0x04, 0x17
        /*001a*/ 	.short	(.L_72 - .L_71)
.L_71:
        /*001c*/ 	.word	0x00000000
        /*0020*/ 	.short	0x0001
        /*0022*/ 	.short	0x0008
        /*0024*/ 	.byte	0x00, 0xf5, 0x21, 0x00


	//----- nvinfo : EIATTR_KPARAM_INFO
	.align		4
.L_72:
        /*0028*/ 	.byte	0x04, 0x17
        /*002a*/ 	.short	(.L_74 - .L_73)
.L_73:
        /*002c*/ 	.word	0x00000000
        /*0030*/ 	.short	0x0000
        /*0032*/ 	.short	0x0000
        /*0034*/ 	.byte	0x00, 0xf5, 0x21, 0x00


	//----- nvinfo : EIATTR_SPARSE_MMA_MASK
	.align		4
.L_74:
        /*0038*/ 	.byte	0x03, 0x50
        /*003a*/ 	.short	0x0000


	//----- nvinfo : EIATTR_MAXREG_COUNT
	.align		4
        /*003c*/ 	.byte	0x03, 0x1b
        /*003e*/ 	.short	0x00ff


	//----- nvinfo : EIATTR_MERCURY_ISA_VERSION
	.align		4
        /*0040*/ 	.byte	0x03, 0x5f
        /*0042*/ 	.short	0x0101


	//----- nvinfo : EIATTR_VRC_CTA_INIT_COUNT
	.align		4
        /*0044*/ 	.byte	0x02, 0x4a
	.zero		1
	.zero		1


	//----- nvinfo : EIATTR_EXIT_INSTR_OFFSETS
	.align		4
        /*0048*/ 	.byte	0x04, 0x1c
        /*004a*/ 	.short	(.L_76 - .L_75)


	//   ....[0]....
.L_75:
        /*004c*/ 	.word	0x000000e0


	//----- nvinfo : EIATTR_CBANK_PARAM_SIZE
	.align		4
.L_76:
        /*0050*/ 	.byte	0x03, 0x19
        /*0052*/ 	.short	0x0014


	//----- nvinfo : EIATTR_PARAM_CBANK
	.align		4
        /*0054*/ 	.byte	0x04, 0x0a
        /*0056*/ 	.short	(.L_78 - .L_77)
	.align		4
.L_77:
        /*0058*/ 	.word	index@(.nv.constant0._Z3sumPiS_i)
        /*005c*/ 	.short	0x0380
        /*005e*/ 	.short	0x0014


	//----- nvinfo : EIATTR_SW_WAR
	.align		4
.L_78:
        /*0060*/ 	.byte	0x04, 0x36
        /*0062*/ 	.short	(.L_80 - .L_79)
.L_79:
        /*0064*/ 	.word	0x00000008
.L_80:


//--------------------- .nv.info._Z16exclusiveScanGPUPiS_iS_ --------------------------
	.section	.nv.info._Z16exclusiveScanGPUPiS_iS_,"",@"SHT_CUDA_INFO"
	.sectionflags	@""
	.align	4


	//----- nvinfo : EIATTR_CUDA_API_VERSION
	.align		4
        /*0000*/ 	.byte	0x04, 0x37
        /*0002*/ 	.short	(.L_82 - .L_81)
.L_81:
        /*0004*/ 	.word	0x00000082


	//----- nvinfo : EIATTR_KPARAM_INFO
	.align		4
.L_82:
        /*0008*/ 	.byte	0x04, 0x17
        /*000a*/ 	.short	(.L_84 - .L_83)
.L_83:
        /*000c*/ 	.word	0x00000000
        /*0010*/ 	.short	0x0003
        /*0012*/ 	.short	0x0018
        /*0014*/ 	.byte	0x00, 0xf5, 0x21, 0x00


	//----- nvinfo : EIATTR_KPARAM_INFO
	.align		4
.L_84:
        /*0018*/ 	.byte	0x04, 0x17
        /*001a*/ 	.short	(.L_86 - .L_85)
.L_85:
        /*001c*/ 	.word	0x00000000
        /*0020*/ 	.short	0x0002
        /*0022*/ 	.short	0x0010
        /*0024*/ 	.byte	0x00, 0xf0, 0x11, 0x00


	//----- nvinfo : EIATTR_KPARAM_INFO
	.align		4
.L_86:
        /*0028*/ 	.byte	0x04, 0x17
        /*002a*/ 	.short	(.L_88 - .L_87)
.L_87:
        /*002c*/ 	.word	0x00000000
        /*0030*/ 	.short	0x0001
        /*0032*/ 	.short	0x0008
        /*0034*/ 	.byte	0x00, 0xf5, 0x21, 0x00


	//----- nvinfo : EIATTR_KPARAM_INFO
	.align		4
.L_88:
        /*0038*/ 	.byte	0x04, 0x17
        /*003a*/ 	.short	(.L_90 - .L_89)
.L_89:
        /*003c*/ 	.word	0x00000000
        /*0040*/ 	.short	0x0000
        /*0042*/ 	.short	0x0000
        /*0044*/ 	.byte	0x00, 0xf5, 0x21, 0x00


	//----- nvinfo : EIATTR_SPARSE_MMA_MASK
	.align		4
.L_90:
        /*0048*/ 	.byte	0x03, 0x50
        /*004a*/ 	.short	0x0000


	//----- nvinfo : EIATTR_MAXREG_COUNT
	.align		4
        /*004c*/ 	.byte	0x03, 0x1b
        /*004e*/ 	.short	0x00ff


	//----- nvinfo : EIATTR_NUM_BARRIERS
	.align		4
        /*0050*/ 	.byte	0x02, 0x4c
        /*0052*/ 	.byte	0x01
	.zero		1


	//----- nvinfo : EIATTR_MERCURY_ISA_VERSION
	.align		4
        /*0054*/ 	.byte	0x03, 0x5f
        /*0056*/ 	.short	0x0101


	//----- nvinfo : EIATTR_VRC_CTA_INIT_COUNT
	.align		4
        /*0058*/ 	.byte	0x02, 0x4a
	.zero		1
	.zero		1


	//----- nvinfo : EIATTR_EXIT_INSTR_OFFSETS
	.align		4
        /*005c*/ 	.byte	0x04, 0x1c
        /*005e*/ 	.short	(.L_92 - .L_91)


	//   ....[0]....
.L_91:
        /*0060*/ 	.word	0x00000450


	//----- nvinfo : EIATTR_CRS_STACK_SIZE
	.align		4
.L_92:
        /*0064*/ 	.byte	0x04, 0x1e
        /*0066*/ 	.short	(.L_94 - .L_93)
.L_93:
        /*0068*/ 	.word	0x00000000


	//----- nvinfo : EIATTR_CBANK_PARAM_SIZE
	.align		4
.L_94:
        /*006c*/ 	.byte	0x03, 0x19
        /*006e*/ 	.short	0x0020


	//----- nvinfo : EIATTR_PARAM_CBANK
	.align		4
        /*0070*/ 	.byte	0x04, 0x0a
        /*0072*/ 	.short	(.L_96 - .L_95)
	.align		4
.L_95:
        /*0074*/ 	.word	index@(.nv.constant0._Z16exclusiveScanGPUPiS_iS_)
        /*0078*/ 	.short	0x0380
        /*007a*/ 	.short	0x0020


	//----- nvinfo : EIATTR_SW_WAR
	.align		4
.L_96:
        /*007c*/ 	.byte	0x04, 0x36
        /*007e*/ 	.short	(.L_98 - .L_97)
.L_97:
        /*0080*/ 	.word	0x00000008
.L_98:


//--------------------- .nv.callgraph             --------------------------
	.section	.nv.callgraph,"",@"SHT_CUDA_CALLGRAPH"
	.align	4
	.sectionentsize	8
	.align		4
        /*0000*/ 	.word	0x00000000
	.align		4
        /*0004*/ 	.word	0xffffffff
	.align		4
        /*0008*/ 	.word	0x00000000
	.align		4
        /*000c*/ 	.word	0xfffffffe
	.align		4
        /*0010*/ 	.word	0x00000000
	.align		4
        /*0014*/ 	.word	0xfffffffd
	.align		4
        /*0018*/ 	.word	0x00000000
	.align		4
        /*001c*/ 	.word	0xfffffffc


//--------------------- .nv.constant4             --------------------------
	.section	.nv.constant4,"a",@progbits
	.align	8
	.align		8
.nv.constant4:
        /*0000*/ 	.dword	_ZN28_INTERNAL_21532504_4_k_cu_rd4cuda3std3__45__cpo5beginE
	.align		8
        /*0008*/ 	.dword	_ZN28_INTERNAL_21532504_4_k_cu_rd4cuda3std3__45__cpo3endE
	.align		8
        /*0010*/ 	.dword	_ZN28_INTERNAL_21532504_4_k_cu_rd4cuda3std3__45__cpo6cbeginE
	.align		8
        /*0018*/ 	.dword	_ZN28_INTERNAL_21532504_4_k_cu_rd4cuda3std3__45__cpo4cendE
	.align		8
        /*0020*/ 	.dword	_ZN28_INTERNAL_21532504_4_k_cu_rd4cuda3std3__45__cpo6rbeginE
	.align		8
        /*0028*/ 	.dword	_ZN28_INTERNAL_21532504_4_k_cu_rd4cuda3std3__45__cpo4rendE
	.align		8
        /*0030*/ 	.dword	_ZN28_INTERNAL_21532504_4_k_cu_rd4cuda3std3__45__cpo7crbeginE
	.align		8
        /*0038*/ 	.dword	_ZN28_INTERNAL_21532504_4_k_cu_rd4cuda3std3__45__cpo5crendE
	.align		8
        /*0040*/ 	.dword	_ZN28_INTERNAL_21532504_4_k_cu_rd4cuda3std3__430_GLOBAL__N__21532504_4_k_cu_rd6ignoreE
	.align		8
        /*0048*/ 	.dword	_ZN28_INTERNAL_21532504_4_k_cu_rd4cuda3std3__419piecewise_constructE
	.align		8
        /*0050*/ 	.dword	_ZN28_INTERNAL_21532504_4_k_cu_rd4cuda3std3__48in_placeE
	.align		8
        /*0058*/ 	.dword	_ZN28_INTERNAL_21532504_4_k_cu_rd4cuda3std3__420unreachable_sentinelE
	.align		8
        /*0060*/ 	.dword	_ZN28_INTERNAL_21532504_4_k_cu_rd4cuda3std3__47nulloptE
	.align		8
        /*0068*/ 	.dword	_ZN28_INTERNAL_21532504_4_k_cu_rd4cuda3std3__48unexpectE
	.align		8
        /*0070*/ 	.dword	_ZN28_INTERNAL_21532504_4_k_cu_rd4cuda3std6ranges3__45__cpo4swapE
	.align		8
        /*0078*/ 	.dword	_ZN28_INTERNAL_21532504_4_k_cu_rd4cuda3std6ranges3__45__cpo9iter_moveE
	.align		8
        /*0080*/ 	.dword	_ZN28_INTERNAL_21532504_4_k_cu_rd4cuda3std6ranges3__45__cpo5beginE
	.align		8
        /*0088*/ 	.dword	_ZN28_INTERNAL_21532504_4_k_cu_rd4cuda3std6ranges3__45__cpo3endE
	.align		8
        /*0090*/ 	.dword	_ZN28_INTERNAL_21532504_4_k_cu_rd4cuda3std6ranges3__45__cpo6cbeginE
	.align		8
        /*0098*/ 	.dword	_ZN28_INTERNAL_21532504_4_k_cu_rd4cuda3std6ranges3__45__cpo4cendE
	.align		8
        /*00a0*/ 	.dword	_ZN28_INTERNAL_21532504_4_k_cu_rd4cuda3std6ranges3__45__cpo7advanceE
	.align		8
        /*00a8*/ 	.dword	_ZN28_INTERNAL_21532504_4_k_cu_rd4cuda3std6ranges3__45__cpo9iter_swapE
	.align		8
        /*00b0*/ 	.dword	_ZN28_INTERNAL_21532504_4_k_cu_rd4cuda3std6ranges3__45__cpo4nextE
	.align		8
        /*00b8*/ 	.dword	_ZN28_INTERNAL_21532504_4_k_cu_rd4cuda3std6ranges3__45__cpo4prevE
	.align		8
        /*00c0*/ 	.dword	_ZN28_INTERNAL_21532504_4_k_cu_rd4cuda3std6ranges3__45__cpo4dataE
	.align		8
        /*00c8*/ 	.dword	_ZN28_INTERNAL_21532504_4_k_cu_rd4cuda3std6ranges3__45__cpo5cdataE
	.align		8
        /*00d0*/ 	.dword	_ZN28_INTERNAL_21532504_4_k_cu_rd4cuda3std6ranges3__45__cpo4sizeE
	.align		8
        /*00d8*/ 	.dword	_ZN28_INTERNAL_21532504_4_k_cu_rd4cuda3std6ranges3__45__cpo5ssizeE
	.align		8
        /*00e0*/ 	.dword	_ZN28_INTERNAL_21532504_4_k_cu_rd4cuda3std6ranges3__45__cpo8distanceE
	.align		8
        /*00e8*/ 	.dword	_ZN28_INTERNAL_21532504_4_k_cu_rd6thrust24THRUST_300001_SM_1000_NS8cuda_cub3parE
	.align		8
        /*00f0*/ 	.dword	_ZN28_INTERNAL_21532504_4_k_cu_rd6thrust24THRUST_300001_SM_1000_NS8cuda_cub10par_nosyncE
	.align		8
        /*00f8*/ 	.dword	_ZN28_INTERNAL_21532504_4_k_cu_rd6thrust24THRUST_300001_SM_1000_NS6system6detail10sequential3seqE
	.align		8
        /*0100*/ 	.dword	_ZN28_INTERNAL_21532504_4_k_cu_rd6thrust24THRUST_300001_SM_1000_NS12placeholders2_1E
	.align		8
        /*0108*/ 	.dword	_ZN28_INTERNAL_21532504_4_k_cu_rd6thrust24THRUST_300001_SM_1000_NS12placeholders2_2E
	.align		8
        /*0110*/ 	.dword	_ZN28_INTERNAL_21532504_4_k_cu_rd6thrust24THRUST_300001_SM_1000_NS12placeholders2_3E
	.align		8
        /*0118*/ 	.dword	_ZN28_INTERNAL_21532504_4_k_cu_rd6thrust24THRUST_300001_SM_1000_NS12placeholders2_4E
	.align		8
        /*0120*/ 	.dword	_ZN28_INTERNAL_21532504_4_k_cu_rd6thrust24THRUST_300001_SM_1000_NS12placeholders2_5E
	.align		8
        /*0128*/ 	.dword	_ZN28_INTERNAL_21532504_4_k_cu_rd6thrust24THRUST_300001_SM_1000_NS12placeholders2_6E
	.align		8
        /*0130*/ 	.dword	_ZN28_INTERNAL_21532504_4_k_cu_rd6thrust24THRUST_300001_SM_1000_NS12placeholders2_7E
	.align		8
        /*0138*/ 	.dword	_ZN28_INTERNAL_21532504_4_k_cu_rd6thrust24THRUST_300001_SM_1000_NS12placeholders2_8E
	.align		8
        /*0140*/ 	.dword	_ZN28_INTERNAL_21532504_4_k_cu_rd6thrust24THRUST_300001_SM_1000_NS12placeholders2_9E
	.align		8
        /*0148*/ 	.dword	_ZN28_INTERNAL_21532504_4_k_cu_rd6thrust24THRUST_300001_SM_1000_NS12placeholders3_10E
	.align		8
        /*0150*/ 	.dword	_ZN28_INTERNAL_21532504_4_k_cu_rd6thrust24THRUST_300001_SM_1000_NS3seqE


//--------------------- .text._ZN3cub18CUB_300001_SM_10006detail11EmptyKernelIvEEvv --------------------------
	.section	.text._ZN3cub18CUB_300001_SM_10006detail11EmptyKernelIvEEvv,"ax",@progbits
	.align	128
        .global         _ZN3cub18CUB_300001_SM_10006detail11EmptyKernelIvEEvv
        .type           _ZN3cub18CUB_300001_SM_10006detail11EmptyKernelIvEEvv,@function
        .size           _ZN3cub18CUB_300001_SM_10006detail11EmptyKernelIvEEvv,(.L_x_7 - _ZN3cub18CUB_300001_SM_10006detail11EmptyKernelIvEEvv)
        .other          _ZN3cub18CUB_300001_SM_10006detail11EmptyKernelIvEEvv,@"STO_CUDA_ENTRY STV_DEFAULT"
_ZN3cub18CUB_300001_SM_10006detail11EmptyKernelIvEEvv:
.text._ZN3cub18CUB_300001_SM_10006detail11EmptyKernelIvEEvv:
[----:B------:R-:W-:Y:S01]  /*0000*/  LDC R1, c[0x0][0x37c] ;  /* 0x0000df00ff017b82 */ /* 0x000fe20000000800 */
[----:B------:R-:W-:Y:S05]  /*0010*/  EXIT ;  /* 0x000000000000794d */ /* 0x000fea0003800000 */
.L_x_0:
[----:B------:R-:W-:-:S00]  /*0020*/  BRA `(.L_x_0) ;  /* 0xfffffffc00fc7947 */ /* 0x000fc0000383ffff */
[----:B------:R-:W-:-:S00]  /*0030*/  NOP ;  /* 0x0000000000007918 */ /* 0x000fc00000000000 */
        /* <DEDUP_REMOVED lines=12> */
.L_x_7:


//--------------------- .text._Z3sumPiS_i         --------------------------
	.section	.text._Z3sumPiS_i,"ax",@progbits
	.align	128
        .global         _Z3sumPiS_i
        .type           _Z3sumPiS_i,@function
        .size           _Z3sumPiS_i,(.L_x_8 - _Z3sumPiS_i)
        .other          _Z3sumPiS_i,@"STO_CUDA_ENTRY STV_DEFAULT"
_Z3sumPiS_i:
.text._Z3sumPiS_i:
[----:B------:R-:W-:Y:S01]  /*0000*/  LDC R1, c[0x0][0x37c] ;  /* 0x0000df00ff017b82 */ /* 0x000fe20000000800 */
[----:B------:R-:W0:Y:S07]  /*0010*/  S2R R9, SR_CTAID.X ;  /* 0x0000000000097919 */ /* 0x000e2e0000002500 */
[----:B------:R-:W0:Y:S01]  /*0020*/  LDC.64 R2, c[0x0][0x380] ;  /* 0x0000e000ff027b82 */ /* 0x000e220000000a00 */
[----:B------:R-:W1:Y:S01]  /*0030*/  LDCU UR6, c[0x0][0x360] ;  /* 0x00006c00ff0677ac */ /* 0x000e620008000800 */
[----:B------:R-:W1:Y:S01]  /*0040*/  S2R R0, SR_TID.X ;  /* 0x0000000000007919 */ /* 0x000e620000002100 */
[----:B------:R-:W2:Y:S05]  /*0050*/  LDCU.64 UR4, c[0x0][0x358] ;  /* 0x00006b00ff0477ac */ /* 0x000eaa0008000a00 */
[----:B------:R-:W3:Y:S01]  /*0060*/  LDC.64 R4, c[0x0][0x388] ;  /* 0x0000e200ff047b82 */ /* 0x000ee20000000a00 */
[----:B0-----:R-:W-:-:S04]  /*0070*/  IMAD.WIDE.U32 R2, R9, 0x4, R2 ;  /* 0x0000000409027825 */ /* 0x001fc800078e0002 */
[----:B-1----:R-:W-:Y:S02]  /*0080*/  IMAD R7, R9, UR6, R0 ;  /* 0x0000000609077c24 */ /* 0x002fe4000f8e0200 */
[----:B--2---:R-:W2:Y:S02]  /*0090*/  LDG.E R2, desc[UR4][R2.64] ;  /* 0x0000000402027981 */ /* 0x004ea4000c1e1900 */
[----:B---3--:R-:W-:-:S05]  /*00a0*/  IMAD.WIDE R4, R7, 0x4, R4 ;  /* 0x0000000407047825 */ /* 0x008fca00078e0204 */
[----:B------:R-:W2:Y:S02]  /*00b0*/  LDG.E R7, desc[UR4][R4.64] ;  /* 0x0000000404077981 */ /* 0x000ea4000c1e1900 */
[----:B--2---:R-:W-:-:S05]  /*00c0*/  IADD3 R7, PT, PT, R2, R7, RZ ;  /* 0x0000000702077210 */ /* 0x004fca0007ffe0ff */
[----:B------:R-:W-:Y:S01]  /*00d0*/  STG.E desc[UR4][R4.64], R7 ;  /* 0x0000000704007986 */ /* 0x000fe2000c101904 */
[----:B------:R-:W-:Y:S05]  /*00e0*/  EXIT ;  /* 0x000000000000794d */ /* 0x000fea0003800000 */
.L_x_1:
        /* <DEDUP_REMOVED lines=9> */
.L_x_8:


//--------------------- .text._Z16exclusiveScanGPUPiS_iS_ --------------------------
	.section	.text._Z16exclusiveScanGPUPiS_iS_,"ax",@progbits
	.align	128
        .global         _Z16exclusiveScanGPUPiS_iS_
        .type           _Z16exclusiveScanGPUPiS_iS_,@function
        .size           _Z16exclusiveScanGPUPiS_iS_,(.L_x_9 - _Z16exclusiveScanGPUPiS_iS_)
        .other          _Z16exclusiveScanGPUPiS_iS_,@"STO_CUDA_ENTRY STV_DEFAULT"
_Z16exclusiveScanGPUPiS_iS_:
.text._Z16exclusiveScanGPUPiS_iS_:
[----:B------:R-:W-:Y:S01]  /*0000*/  LDC R1, c[0x0][0x37c] ;  /* 0x0000df00ff017b82 */ /* 0x000fe20000000800 */
[----:B------:R-:W0:Y:S01]  /*0010*/  S2R R8, SR_TID.X ;  /* 0x0000000000087919 */ /* 0x000e220000002100 */
[----:B------:R-:W1:Y:S06]  /*0020*/  LDCU UR5, c[0x0][0x360] ;  /* 0x00006c00ff0577ac */ /* 0x000e6c0008000800 */
[----:B------:R-:W2:Y:S01]  /*0030*/  LDC.64 R2, c[0x0][0x380] ;  /* 0x0000e000ff027b82 */ /* 0x000ea20000000a00 */
[----:B------:R-:W3:Y:S01]  /*0040*/  S2R R11, SR_CTAID.X ;  /* 0x00000000000b7919 */ /* 0x000ee20000002500 */
[----:B------:R-:W4:Y:S01]  /*0050*/  LDCU.64 UR8, c[0x0][0x358] ;  /* 0x00006b00ff0877ac */ /* 0x000f220008000a00 */
[----:B-1----:R-:W-:Y:S01]  /*0060*/  USHF.L.U32 UR7, UR5, 0x1, URZ ;  /* 0x0000000105077899 */ /* 0x002fe200080006ff */
[----:B0-----:R-:W-:-:S05]  /*0070*/  IMAD.SHL.U32 R4, R8, 0x2, RZ ;  /* 0x0000000208047824 */ /* 0x001fca00078e00ff */
[----:B---3--:R-:W-:-:S04]  /*0080*/  IMAD R0, R11, UR7, R4 ;  /* 0x000000070b007c24 */ /* 0x008fc8000f8e0204 */
[----:B--2---:R-:W-:-:S05]  /*0090*/  IMAD.WIDE R2, R0, 0x4, R2 ;  /* 0x0000000400027825 */ /* 0x004fca00078e0202 */
[----:B----4-:R-:W2:Y:S04]  /*00a0*/  LDG.E R6, desc[UR8][R2.64] ;  /* 0x0000000802067981 */ /* 0x010ea8000c1e1900 */
[----:B------:R-:W2:Y:S01]  /*00b0*/  LDG.E R7, desc[UR8][R2.64+0x4] ;  /* 0x0000040802077981 */ /* 0x000ea2000c1e1900 */
[----:B------:R-:W0:Y:S01]  /*00c0*/  S2UR UR6, SR_CgaCtaId ;  /* 0x00000000000679c3 */ /* 0x000e220000008800 */
[----:B------:R-:W-:Y:S01]  /*00d0*/  UMOV UR4, 0x400 ;  /* 0x0000040000047882 */ /* 0x000fe20000000000 */
[----:B------:R-:W-:Y:S01]  /*00e0*/  IMAD.MOV.U32 R9, RZ, RZ, 0x1 ;  /* 0x00000001ff097424 */ /* 0x000fe200078e00ff */
[----:B------:R-:W-:Y:S01]  /*00f0*/  IADD3 R4, PT, PT, R4, 0x1, RZ ;  /* 0x0000000104047810 */ /* 0x000fe20007ffe0ff */
[----:B0-----:R-:W-:-:S06]  /*0100*/  ULEA UR4, UR6, UR4, 0x18 ;  /* 0x0000000406047291 */ /* 0x001fcc000f8ec0ff */
[----:B------:R-:W-:-:S05]  /*0110*/  LEA R5, R8, UR4, 0x3 ;  /* 0x0000000408057c11 */ /* 0x000fca000f8e18ff */
[----:B--2---:R0:W-:Y:S02]  /*0120*/  STS.64 [R5], R6 ;  /* 0x0000000605007388 */ /* 0x0041e40000000a00 */
.L_x_2:
[----:B------:R-:W-:Y:S01]  /*0130*/  BAR.SYNC.DEFER_BLOCKING 0x0 ;  /* 0x0000000000007b1d */ /* 0x000fe20000010000 */
[----:B------:R-:W-:Y:S01]  /*0140*/  ISETP.GE.U32.AND P0, PT, R8, UR5, PT ;  /* 0x0000000508007c0c */ /* 0x000fe2000bf06070 */
[----:B------:R-:W-:Y:S02]  /*0150*/  UISETP.GT.U32.AND UP0, UPT, UR5, 0x1, UPT ;  /* 0x000000010500788c */ /* 0x000fe4000bf04070 */
[----:B------:R-:W-:-:S07]  /*0160*/  USHF.R.U32.HI UR6, URZ, 0x1, UR5 ;  /* 0x00000001ff067899 */ /* 0x000fce0008011605 */
[----:B------:R-:W-:-:S03]  /*0170*/  UMOV UR5, UR6 ;  /* 0x0000000600057c82 */ /* 0x000fc60008000000 */
[----:B------:R-:W-:-:S05]  /*0180*/  @!P0 IMAD R2, R4, R9, RZ ;  /* 0x0000000904028224 */ /* 0x000fca00078e02ff */
[----:B------:R-:W-:-:S05]  /*0190*/  @!P0 LEA R2, R2, UR4, 0x2 ;  /* 0x0000000402028c11 */ /* 0x000fca000f8e10ff */
[C---:B-1----:R-:W-:Y:S01]  /*01a0*/  @!P0 IMAD R3, R9.reuse, 0x4, R2 ;  /* 0x0000000409038824 */ /* 0x042fe200078e0202 */
[----:B------:R-:W-:Y:S01]  /*01b0*/  SHF.L.U32 R9, R9, 0x1, RZ ;  /* 0x0000000109097819 */ /* 0x000fe200000006ff */
[----:B------:R-:W-:Y:S04]  /*01c0*/  @!P0 LDS R2, [R2+-0x4] ;  /* 0xfffffc0002028984 */ /* 0x000fe80000000800 */
[----:B0-----:R-:W0:Y:S02]  /*01d0*/  @!P0 LDS R7, [R3+-0x4] ;  /* 0xfffffc0003078984 */ /* 0x001e240000000800 */
[----:B0-----:R-:W-:-:S05]  /*01e0*/  @!P0 IMAD.IADD R6, R2, 0x1, R7 ;  /* 0x0000000102068824 */ /* 0x001fca00078e0207 */
[----:B------:R1:W-:Y:S01]  /*01f0*/  @!P0 STS [R3+-0x4], R6 ;  /* 0xfffffc0603008388 */ /* 0x0003e20000000800 */
[----:B------:R-:W-:Y:S05]  /*0200*/  BRA.U UP0, `(.L_x_2) ;  /* 0xfffffffd00c87547 */ /* 0x000fea000b83ffff */
[----:B------:R-:W-:Y:S01]  /*0210*/  ISETP.NE.AND P0, PT, R8, RZ, PT ;  /* 0x000000ff0800720c */ /* 0x000fe20003f05270 */
[----:B------:R-:W-:-:S12]  /*0220*/  BSSY.RECONVERGENT B0, `(.L_x_3) ;  /* 0x000000c000007945 */ /* 0x000fd80003800200 */
[----:B------:R-:W-:Y:S05]  /*0230*/  @P0 BRA `(.L_x_4) ;  /* 0x0000000000280947 */ /* 0x000fea0003800000 */
[----:B-1----:R-:W0:Y:S01]  /*0240*/  LDC.64 R2, c[0x0][0x398] ;  /* 0x0000e600ff027b82 */ /* 0x002e220000000a00 */
[----:B------:R-:W1:Y:S02]  /*0250*/  LDCU UR5, c[0x0][0x390] ;  /* 0x00007200ff0577ac */ /* 0x000e640008000800 */
[----:B-1----:R-:W-:Y:S01]  /*0260*/  ULEA UR5, UR5, UR4, 0x2 ;  /* 0x0000000405057291 */ /* 0x002fe2000f8e10ff */
[----:B0-----:R-:W-:-:S04]  /*0270*/  ISETP.NE.U32.AND P0, PT, R2, RZ, PT ;  /* 0x000000ff0200720c */ /* 0x001fc80003f05070 */
[----:B------:R-:W-:-:S13]  /*0280*/  ISETP.NE.AND.EX P0, PT, R3, RZ, PT, P0 ;  /* 0x000000ff0300720c */ /* 0x000fda0003f05300 */
[----:B------:R-:W0:Y:S01]  /*0290*/  @P0 LDS R7, [UR5+-0x4] ;  /* 0xfffffc05ff070984 */ /* 0x000e220008000800 */
[----:B------:R-:W1:Y:S03]  /*02a0*/  @P0 LDC.64 R2, c[0x0][0x398] ;  /* 0x0000e600ff020b82 */ /* 0x000e660000000a00 */
[----:B------:R-:W-:Y:S01]  /*02b0*/  STS [UR5+-0x4], RZ ;  /* 0xfffffcffff007988 */ /* 0x000fe20008000805 */
[----:B-1----:R-:W-:-:S05]  /*02c0*/  @P0 IMAD.WIDE.U32 R2, R11, 0x4, R2 ;  /* 0x000000040b020825 */ /* 0x002fca00078e0002 */
[----:B0-----:R0:W-:Y:S02]  /*02d0*/  @P0 STG.E desc[UR8][R2.64], R7 ;  /* 0x0000000702000986 */ /* 0x0011e4000c101908 */
.L_x_4:
[----:B------:R-:W-:Y:S05]  /*02e0*/  BSYNC.RECONVERGENT B0 ;  /* 0x0000000000007941 */ /* 0x000fea0003800200 */
.L_x_3:
[----:B------:R-:W-:-:S05]  /*02f0*/  UMOV UR5, 0x1 ;  /* 0x0000000100057882 */ /* 0x000fca0000000000 */
.L_x_5:
[----:B------:R-:W-:Y:S01]  /*0300*/  BAR.SYNC.DEFER_BLOCKING 0x0 ;  /* 0x0000000000007b1d */ /* 0x000fe20000010000 */
[----:B------:R-:W-:Y:S01]  /*0310*/  ISETP.GE.U32.AND P0, PT, R8, UR5, PT ;  /* 0x0000000508007c0c */ /* 0x000fe2000bf06070 */
[----:B------:R-:W-:Y:S01]  /*0320*/  USHF.L.U32 UR5, UR5, 0x1, URZ ;  /* 0x0000000105057899 */ /* 0x000fe200080006ff */
[----:B------:R-:W-:-:S03]  /*0330*/  LEA.HI R9, R9, R9, RZ, 0x1 ;  /* 0x0000000909097211 */ /* 0x000fc600078f08ff */
[----:B------:R-:W-:Y:S01]  /*0340*/  UISETP.GE.U32.AND UP0, UPT, UR5, UR7, UPT ;  /* 0x000000070500728c */ /* 0x000fe2000bf06070 */
[----:B------:R-:W-:-:S07]  /*0350*/  SHF.R.S32.HI R9, RZ, 0x1, R9 ;  /* 0x00000001ff097819 */ /* 0x000fce0000011409 */
[----:B0-2---:R-:W-:-:S05]  /*0360*/  @!P0 IMAD R2, R4, R9, RZ ;  /* 0x0000000904028224 */ /* 0x005fca00078e02ff */
[----:B------:R-:W-:-:S05]  /*0370*/  @!P0 LEA R2, R2, UR4, 0x2 ;  /* 0x0000000402028c11 */ /* 0x000fca000f8e10ff */
[----:B-1----:R-:W-:Y:S01]  /*0380*/  @!P0 IMAD R6, R9, 0x4, R2 ;  /* 0x0000000409068824 */ /* 0x002fe200078e0202 */
[----:B------:R-:W-:Y:S04]  /*0390*/  @!P0 LDS R3, [R2+-0x4] ;  /* 0xfffffc0002038984 */ /* 0x000fe80000000800 */
[----:B------:R-:W0:Y:S02]  /*03a0*/  @!P0 LDS R7, [R6+-0x4] ;  /* 0xfffffc0006078984 */ /* 0x000e240000000800 */
[----:B0-----:R-:W-:Y:S02]  /*03b0*/  @!P0 IADD3 R3, PT, PT, R3, R7, RZ ;  /* 0x0000000703038210 */ /* 0x001fe40007ffe0ff */
[----:B------:R2:W-:Y:S04]  /*03c0*/  @!P0 STS [R2+-0x4], R7 ;  /* 0xfffffc0702008388 */ /* 0x0005e80000000800 */
[----:B------:R2:W-:Y:S01]  /*03d0*/  @!P0 STS [R6+-0x4], R3 ;  /* 0xfffffc0306008388 */ /* 0x0005e20000000800 */
[----:B------:R-:W-:Y:S05]  /*03e0*/  BRA.U !UP0, `(.L_x_5) ;  /* 0xfffffffd08c47547 */ /* 0x000fea000b83ffff */
[----:B------:R-:W-:Y:S08]  /*03f0*/  BAR.SYNC.DEFER_BLOCKING 0x0 ;  /* 0x0000000000007b1d */ /* 0x000ff00000010000 */
[----:B--2---:R-:W0:Y:S01]  /*0400*/  LDC.64 R2, c[0x0][0x388] ;  /* 0x0000e200ff027b82 */ /* 0x004e220000000a00 */
[----:B------:R-:W1:Y:S01]  /*0410*/  LDS.64 R4, [R5] ;  /* 0x0000000005047984 */ /* 0x000e620000000a00 */
[----:B0-----:R-:W-:-:S05]  /*0420*/  IMAD.WIDE R2, R0, 0x4, R2 ;  /* 0x0000000400027825 */ /* 0x001fca00078e0202 */
[----:B-1----:R-:W-:Y:S04]  /*0430*/  STG.E desc[UR8][R2.64], R4 ;  /* 0x0000000402007986 */ /* 0x002fe8000c101908 */
[----:B------:R-:W-:Y:S01]  /*0440*/  STG.E desc[UR8][R2.64+0x4], R5 ;  /* 0x0000040502007986 */ /* 0x000fe2000c101908 */
[----:B------:R-:W-:Y:S05]  /*0450*/  EXIT ;  /* 0x000000000000794d */ /* 0x000fea0003800000 */
.L_x_6:
        /* <DEDUP_REMOVED lines=10> */
.L_x_9:


//--------------------- .nv.shared._ZN3cub18CUB_300001_SM_10006detail11EmptyKernelIvEEvv --------------------------
	.section	.nv.shared._ZN3cub18CUB_300001_SM_10006detail11EmptyKernelIvEEvv,"aw",@nobits
	.sectionflags	@""
	.align	16
	.zero		1024


//--------------------- .nv.shared.reserved.0     --------------------------
	.section	.nv.shared.reserved.0,"aw",@nobits
	.weak		__nv_reservedSMEM_offset_0_alias
	.size		__nv_reservedSMEM_offset_0_alias, 0, 64
	.other		__nv_reservedSMEM_offset_0_alias,@"STO_CUDA_RESERVED_SHARED STV_DEFAULT"
__nv_reservedSMEM_offset_0_alias:
	.zero		0
	.zero		64


//--------------------- .nv.global                --------------------------
	.section	.nv.global,"aw",@nobits
.nv.global:
	.type		_ZN28_INTERNAL_21532504_4_k_cu_rd6thrust24THRUST_300001_SM_1000_NS3seqE,@object
	.size		_ZN28_INTERNAL_21532504_4_k_cu_rd6thrust24THRUST_300001_SM_1000_NS3seqE,(_ZN28_INTERNAL_21532504_4_k_cu_rd4cuda3std3__48in_placeE - _ZN28_INTERNAL_21532504_4_k_cu_rd6thrust24THRUST_300001_SM_1000_NS3seqE)
_ZN28_INTERNAL_21532504_4_k_cu_rd6thrust24THRUST_300001_SM_1000_NS3seqE:
	.zero		1
	.type		_ZN28_INTERNAL_21532504_4_k_cu_rd4cuda3std3__48in_placeE,@object
	.size		_ZN28_INTERNAL_21532504_4_k_cu_rd4cuda3std3__48in_placeE,(_ZN28_INTERNAL_21532504_4_k_cu_rd4cuda3std6ranges3__45__cpo4sizeE - _ZN28_INTERNAL_21532504_4_k_cu_rd4cuda3std3__48in_placeE)
_ZN28_INTERNAL_21532504_4_k_cu_rd4cuda3std3__48in_placeE:
	.zero		1
	.type		_ZN28_INTERNAL_21532504_4_k_cu_rd4cuda3std6ranges3__45__cpo4sizeE,@object
	.size		_ZN28_INTERNAL_21532504_4_k_cu_rd4cuda3std6ranges3__45__cpo4sizeE,(_ZN28_INTERNAL_21532504_4_k_cu_rd6thrust24THRUST_300001_SM_1000_NS12placeholders2_3E - _ZN28_INTERNAL_21532504_4_k_cu_rd4cuda3std6ranges3__45__cpo4sizeE)
_ZN28_INTERNAL_21532504_4_k_cu_rd4cuda3std6ranges3__45__cpo4sizeE:
	.zero		1
	.type		_ZN28_INTERNAL_21532504_4_k_cu_rd6thrust24THRUST_300001_SM_1000_NS12placeholders2_3E,@object
	.size		_ZN28_INTERNAL_21532504_4_k_cu_rd6thrust24THRUST_300001_SM_1000_NS12placeholders2_3E,(_ZN28_INTERNAL_21532504_4_k_cu_rd4cuda3std3__45__cpo6cbeginE - _ZN28_INTERNAL_21532504_4_k_cu_rd6thrust24THRUST_300001_SM_1000_NS12placeholders2_3E)
_ZN28_INTERNAL_21532504_4_k_cu_rd6thrust24THRUST_300001_SM_1000_NS12placeholders2_3E:
	.zero		1
	.type		_ZN28_INTERNAL_21532504_4_k_cu_rd4cuda3std3__45__cpo6cbeginE,@object
	.size		_ZN28_INTERNAL_21532504_4_k_cu_rd4cuda3std3__45__cpo6cbeginE,(_ZN28_INTERNAL_21532504_4_k_cu_rd4cuda3std6ranges3__45__cpo6cbeginE - _ZN28_INTERNAL_21532504_4_k_cu_rd4cuda3std3__45__cpo6cbeginE)
_ZN28_INTERNAL_21532504_4_k_cu_rd4cuda3std3__45__cpo6cbeginE:
	.zero		1
	.type		_ZN28_INTERNAL_21532504_4_k_cu_rd4cuda3std6ranges3__45__cpo6cbeginE,@object
	.size		_ZN28_INTERNAL_21532504_4_k_cu_rd4cuda3std6ranges3__45__cpo6cbeginE,(_ZN28_INTERNAL_21532504_4_k_cu_rd6thrust24THRUST_300001_SM_1000_NS12placeholders2_7E - _ZN28_INTERNAL_21532504_4_k_cu_rd4cuda3std6ranges3__45__cpo6cbeginE)
_ZN28_INTERNAL_21532504_4_k_cu_rd4cuda3std6ranges3__45__cpo6cbeginE:
	.zero		1
	.type		_ZN28_INTERNAL_21532504_4_k_cu_rd6thrust24THRUST_300001_SM_1000_NS12placeholders2_7E,@object
	.size		_ZN28_INTERNAL_21532504_4_k_cu_rd6thrust24THRUST_300001_SM_1000_NS12placeholders2_7E,(_ZN28_INTERNAL_21532504_4_k_cu_rd4cuda3std3__45__cpo7crbeginE - _ZN28_INTERNAL_21532504_4_k_cu_rd6thrust24THRUST_300001_SM_1000_NS12placeholders2_7E)
_ZN28_INTERNAL_21532504_4_k_cu_rd6thrust24THRUST_300001_SM_1000_NS12placeholders2_7E:
	.zero		1
	.type		_ZN28_INTERNAL_21532504_4_k_cu_rd4cuda3std3__45__cpo7crbeginE,@object
	.size		_ZN28_INTERNAL_21532504_4_k_cu_rd4cuda3std3__45__cpo7crbeginE,(_ZN28_INTERNAL_21532504_4_k_cu_rd4cuda3std6ranges3__45__cpo4nextE - _ZN28_INTERNAL_21532504_4_k_cu_rd4cuda3std3__45__cpo7crbeginE)
_ZN28_INTERNAL_21532504_4_k_cu_rd4cuda3std3__45__cpo7crbeginE:
	.zero		1
	.type		_ZN28_INTERNAL_21532504_4_k_cu_rd4cuda3std6ranges3__45__cpo4nextE,@object
	.size		_ZN28_INTERNAL_21532504_4_k_cu_rd4cuda3std6ranges3__45__cpo4nextE,(_ZN28_INTERNAL_21532504_4_k_cu_rd4cuda3std6ranges3__45__cpo4swapE - _ZN28_INTERNAL_21532504_4_k_cu_rd4cuda3std6ranges3__45__cpo4nextE)
_ZN28_INTERNAL_21532504_4_k_cu_rd4cuda3std6ranges3__45__cpo4nextE:
	.zero		1
	.type		_ZN28_INTERNAL_21532504_4_k_cu_rd4cuda3std6ranges3__45__cpo4swapE,@object
	.size		_ZN28_INTERNAL_21532504_4_k_cu_rd4cuda3std6ranges3__45__cpo4swapE,(_ZN28_INTERNAL_21532504_4_k_cu_rd6thrust24THRUST_300001_SM_1000_NS8cuda_cub10par_nosyncE - _ZN28_INTERNAL_21532504_4_k_cu_rd4cuda3std6ranges3__45__cpo4swapE)
_ZN28_INTERNAL_21532504_4_k_cu_rd4cuda3std6ranges3__45__cpo4swapE:
	.zero		1
	.type		_ZN28_INTERNAL_21532504_4_k_cu_rd6thrust24THRUST_300001_SM_1000_NS8cuda_cub10par_nosyncE,@object
	.size		_ZN28_INTERNAL_21532504_4_k_cu_rd6thrust24THRUST_300001_SM_1000_NS8cuda_cub10par_nosyncE,(_ZN28_INTERNAL_21532504_4_k_cu_rd6thrust24THRUST_300001_SM_1000_NS12placeholders2_9E - _ZN28_INTERNAL_21532504_4_k_cu_rd6thrust24THRUST_300001_SM_1000_NS8cuda_cub10par_nosyncE)
_ZN28_INTERNAL_21532504_4_k_cu_rd6thrust24THRUST_300001_SM_1000_NS8cuda_cub10par_nosyncE:
	.zero		1
	.type		_ZN28_INTERNAL_21532504_4_k_cu_rd6thrust24THRUST_300001_SM_1000_NS12placeholders2_9E,@object
	.size		_ZN28_INTERNAL_21532504_4_k_cu_rd6thrust24THRUST_300001_SM_1000_NS12placeholders2_9E,(_ZN28_INTERNAL_21532504_4_k_cu_rd4cuda3std3__430_GLOBAL__N__21532504_4_k_cu_rd6ignoreE - _ZN28_INTERNAL_21532504_4_k_cu_rd6thrust24THRUST_300001_SM_1000_NS12placeholders2_9E)
_ZN28_INTERNAL_21532504_4_k_cu_rd6thrust24THRUST_300001_SM_1000_NS12placeholders2_9E:
	.zero		1
	.type		_ZN28_INTERNAL_21532504_4_k_cu_rd4cuda3std3__430_GLOBAL__N__21532504_4_k_cu_rd6ignoreE,@object
	.size		_ZN28_INTERNAL_21532504_4_k_cu_rd4cuda3std3__430_GLOBAL__N__21532504_4_k_cu_rd6ignoreE,(_ZN28_INTERNAL_21532504_4_k_cu_rd4cuda3std6ranges3__45__cpo4dataE - _ZN28_INTERNAL_21532504_4_k_cu_rd4cuda3std3__430_GLOBAL__N__21532504_4_k_cu_rd6ignoreE)
_ZN28_INTERNAL_21532504_4_k_cu_rd4cuda3std3__430_GLOBAL__N__21532504_4_k_cu_rd6ignoreE:
	.zero		1
	.type		_ZN28_INTERNAL_21532504_4_k_cu_rd4cuda3std6ranges3__45__cpo4dataE,@object
	.size		_ZN28_INTERNAL_21532504_4_k_cu_rd4cuda3std6ranges3__45__cpo4dataE,(_ZN28_INTERNAL_21532504_4_k_cu_rd6thrust24THRUST_300001_SM_1000_NS12placeholders2_1E - _ZN28_INTERNAL_21532504_4_k_cu_rd4cuda3std6ranges3__45__cpo4dataE)
_ZN28_INTERNAL_21532504_4_k_cu_rd4cuda3std6ranges3__45__cpo4dataE:
	.zero		1
	.type		_ZN28_INTERNAL_21532504_4_k_cu_rd6thrust24THRUST_300001_SM_1000_NS12placeholders2_1E,@object
	.size		_ZN28_INTERNAL_21532504_4_k_cu_rd6thrust24THRUST_300001_SM_1000_NS12placeholders2_1E,(_ZN28_INTERNAL_21532504_4_k_cu_rd4cuda3std3__45__cpo5beginE - _ZN28_INTERNAL_21532504_4_k_cu_rd6thrust24THRUST_300001_SM_1000_NS12placeholders2_1E)
_ZN28_INTERNAL_21532504_4_k_cu_rd6thrust24THRUST_300001_SM_1000_NS12placeholders2_1E:
	.zero		1
	.type		_ZN28_INTERNAL_21532504_4_k_cu_rd4cuda3std3__45__cpo5beginE,@object
	.size		_ZN28_INTERNAL_21532504_4_k_cu_rd4cuda3std3__45__cpo5beginE,(_ZN28_INTERNAL_21532504_4_k_cu_rd4cuda3std6ranges3__45__cpo5beginE - _ZN28_INTERNAL_21532504_4_k_cu_rd4cuda3std3__45__cpo5beginE)
_ZN28_INTERNAL_21532504_4_k_cu_rd4cuda3std3__45__cpo5beginE:
	.zero		1
	.type		_ZN28_INTERNAL_21532504_4_k_cu_rd4cuda3std6ranges3__45__cpo5beginE,@object
	.size		_ZN28_INTERNAL_21532504_4_k_cu_rd4cuda3std6ranges3__45__cpo5beginE,(_ZN28_INTERNAL_21532504_4_k_cu_rd6thrust24THRUST_300001_SM_1000_NS12placeholders2_5E - _ZN28_INTERNAL_21532504_4_k_cu_rd4cuda3std6ranges3__45__cpo5beginE)
_ZN28_INTERNAL_21532504_4_k_cu_rd4cuda3std6ranges3__45__cpo5beginE:
	.zero		1
	.type		_ZN28_INTERNAL_21532504_4_k_cu_rd6thrust24THRUST_300001_SM_1000_NS12placeholders2_5E,@object
	.size		_ZN28_INTERNAL_21532504_4_k_cu_rd6thrust24THRUST_300001_SM_1000_NS12placeholders2_5E,(_ZN28_INTERNAL_21532504_4_k_cu_rd4cuda3std3__45__cpo6rbeginE - _ZN28_INTERNAL_21532504_4_k_cu_rd6thrust24THRUST_300001_SM_1000_NS12placeholders2_5E)
_ZN28_INTERNAL_21532504_4_k_cu_rd6thrust24THRUST_300001_SM_1000_NS12placeholders2_5E:
	.zero		1
	.type		_ZN28_INTERNAL_21532504_4_k_cu_rd4cuda3std3__45__cpo6rbeginE,@object
	.size		_ZN28_INTERNAL_21532504_4_k_cu_rd4cuda3std3__45__cpo6rbeginE,(_ZN28_INTERNAL_21532504_4_k_cu_rd4cuda3std6ranges3__45__cpo7advanceE - _ZN28_INTERNAL_21532504_4_k_cu_rd4cuda3std3__45__cpo6rbeginE)
_ZN28_INTERNAL_21532504_4_k_cu_rd4cuda3std3__45__cpo6rbeginE:
	.zero		1
	.type		_ZN28_INTERNAL_21532504_4_k_cu_rd4cuda3std6ranges3__45__cpo7advanceE,@object
	.size		_ZN28_INTERNAL_21532504_4_k_cu_rd4cuda3std6ranges3__45__cpo7advanceE,(_ZN28_INTERNAL_21532504_4_k_cu_rd4cuda3std3__47nulloptE - _ZN28_INTERNAL_21532504_4_k_cu_rd4cuda3std6ranges3__45__cpo7advanceE)
_ZN28_INTERNAL_21532504_4_k_cu_rd4cuda3std6ranges3__45__cpo7advanceE:
	.zero		1
	.type		_ZN28_INTERNAL_21532504_4_k_cu_rd4cuda3std3__47nulloptE,@object
	.size		_ZN28_INTERNAL_21532504_4_k_cu_rd4cuda3std3__47nulloptE,(_ZN28_INTERNAL_21532504_4_k_cu_rd4cuda3std6ranges3__45__cpo8distanceE - _ZN28_INTERNAL_21532504_4_k_cu_rd4cuda3std3__47nulloptE)
_ZN28_INTERNAL_21532504_4_k_cu_rd4cuda3std3__47nulloptE:
	.zero		1
	.type		_ZN28_INTERNAL_21532504_4_k_cu_rd4cuda3std6ranges3__45__cpo8distanceE,@object
	.size		_ZN28_INTERNAL_21532504_4_k_cu_rd4cuda3std6ranges3__45__cpo8distanceE,(_ZN28_INTERNAL_21532504_4_k_cu_rd6thrust24THRUST_300001_SM_1000_NS12placeholders3_10E - _ZN28_INTERNAL_21532504_4_k_cu_rd4cuda3std6ranges3__45__cpo8distanceE)
_ZN28_INTERNAL_21532504_4_k_cu_rd4cuda3std6ranges3__45__cpo8distanceE:
	.zero		1
	.type		_ZN28_INTERNAL_21532504_4_k_cu_rd6thrust24THRUST_300001_SM_1000_NS12placeholders3_10E,@object
	.size		_ZN28_INTERNAL_21532504_4_k_cu_rd6thrust24THRUST_300001_SM_1000_NS12placeholders3_10E,(_ZN28_INTERNAL_21532504_4_k_cu_rd4cuda3std3__419piecewise_constructE - _ZN28_INTERNAL_21532504_4_k_cu_rd6thrust24THRUST_300001_SM_1000_NS12placeholders3_10E)
_ZN28_INTERNAL_21532504_4_k_cu_rd6thrust24THRUST_300001_SM_1000_NS12placeholders3_10E:
	.zero		1
	.type		_ZN28_INTERNAL_21532504_4_k_cu_rd4cuda3std3__419piecewise_constructE,@object
	.size		_ZN28_INTERNAL_21532504_4_k_cu_rd4cuda3std3__419piecewise_constructE,(_ZN28_INTERNAL_21532504_4_k_cu_rd4cuda3std6ranges3__45__cpo5cdataE - _ZN28_INTERNAL_21532504_4_k_cu_rd4cuda3std3__419piecewise_constructE)
_ZN28_INTERNAL_21532504_4_k_cu_rd4cuda3std3__419piecewise_constructE:
	.zero		1
	.type		_ZN28_INTERNAL_21532504_4_k_cu_rd4cuda3std6ranges3__45__cpo5cdataE,@object
	.size		_ZN28_INTERNAL_21532504_4_k_cu_rd4cuda3std6ranges3__45__cpo5cdataE,(_ZN28_INTERNAL_21532504_4_k_cu_rd6thrust24THRUST_300001_SM_1000_NS12placeholders2_2E - _ZN28_INTERNAL_21532504_4_k_cu_rd4cuda3std6ranges3__45__cpo5cdataE)
_ZN28_INTERNAL_21532504_4_k_cu_rd4cuda3std6ranges3__45__cpo5cdataE:
	.zero		1
	.type		_ZN28_INTERNAL_21532504_4_k_cu_rd6thrust24THRUST_300001_SM_1000_NS12placeholders2_2E,@object
	.size		_ZN28_INTERNAL_21532504_4_k_cu_rd6thrust24THRUST_300001_SM_1000_NS12placeholders2_2E,(_ZN28_INTERNAL_21532504_4_k_cu_rd4cuda3std3__45__cpo3endE - _ZN28_INTERNAL_21532504_4_k_cu_rd6thrust24THRUST_300001_SM_1000_NS12placeholders2_2E)
_ZN28_INTERNAL_21532504_4_k_cu_rd6thrust24THRUST_300001_SM_1000_NS12placeholders2_2E:
	.zero		1
	.type		_ZN28_INTERNAL_21532504_4_k_cu_rd4cuda3std3__45__cpo3endE,@object
	.size		_ZN28_INTERNAL_21532504_4_k_cu_rd4cuda3std3__45__cpo3endE,(_ZN28_INTERNAL_21532504_4_k_cu_rd4cuda3std6ranges3__45__cpo3endE - _ZN28_INTERNAL_21532504_4_k_cu_rd4cuda3std3__45__cpo3endE)
_ZN28_INTERNAL_21532504_4_k_cu_rd4cuda3std3__45__cpo3endE:
	.zero		1
	.type		_ZN28_INTERNAL_21532504_4_k_cu_rd4cuda3std6ranges3__45__cpo3endE,@object
	.size		_ZN28_INTERNAL_21532504_4_k_cu_rd4cuda3std6ranges3__45__cpo3endE,(_ZN28_INTERNAL_21532504_4_k_cu_rd6thrust24THRUST_300001_SM_1000_NS12placeholders2_6E - _ZN28_INTERNAL_21532504_4_k_cu_rd4cuda3std6ranges3__45__cpo3endE)
_ZN28_INTERNAL_21532504_4_k_cu_rd4cuda3std6ranges3__45__cpo3endE:
	.zero		1
	.type		_ZN28_INTERNAL_21532504_4_k_cu_rd6thrust24THRUST_300001_SM_1000_NS12placeholders2_6E,@object
	.size		_ZN28_INTERNAL_21532504_4_k_cu_rd6thrust24THRUST_300001_SM_1000_NS12placeholders2_6E,(_ZN28_INTERNAL_21532504_4_k_cu_rd4cuda3std3__45__cpo4rendE - _ZN28_INTERNAL_21532504_4_k_cu_rd6thrust24THRUST_300001_SM_1000_NS12placeholders2_6E)
_ZN28_INTERNAL_21532504_4_k_cu_rd6thrust24THRUST_300001_SM_1000_NS12placeholders2_6E:
	.zero		1
	.type		_ZN28_INTERNAL_21532504_4_k_cu_rd4cuda3std3__45__cpo4rendE,@object
	.size		_ZN28_INTERNAL_21532504_4_k_cu_rd4cuda3std3__45__cpo4rendE,(_ZN28_INTERNAL_21532504_4_k_cu_rd4cuda3std6ranges3__45__cpo9iter_swapE - _ZN28_INTERNAL_21532504_4_k_cu_rd4cuda3std3__45__cpo4rendE)
_ZN28_INTERNAL_21532504_4_k_cu_rd4cuda3std3__45__cpo4rendE:
	.zero		1
	.type		_ZN28_INTERNAL_21532504_4_k_cu_rd4cuda3std6ranges3__45__cpo9iter_swapE,@object
	.size		_ZN28_INTERNAL_21532504_4_k_cu_rd4cuda3std6ranges3__45__cpo9iter_swapE,(_ZN28_INTERNAL_21532504_4_k_cu_rd4cuda3std3__48unexpectE - _ZN28_INTERNAL_21532504_4_k_cu_rd4cuda3std6ranges3__45__cpo9iter_swapE)
_ZN28_INTERNAL_21532504_4_k_cu_rd4cuda3std6ranges3__45__cpo9iter_swapE:
	.zero		1
	.type		_ZN28_INTERNAL_21532504_4_k_cu_rd4cuda3std3__48unexpectE,@object
	.size		_ZN28_INTERNAL_21532504_4_k_cu_rd4cuda3std3__48unexpectE,(_ZN28_INTERNAL_21532504_4_k_cu_rd6thrust24THRUST_300001_SM_1000_NS8cuda_cub3parE - _ZN28_INTERNAL_21532504_4_k_cu_rd4cuda3std3__48unexpectE)
_ZN28_INTERNAL_21532504_4_k_cu_rd4cuda3std3__48unexpectE:
	.zero		1
	.type		_ZN28_INTERNAL_21532504_4_k_cu_rd6thrust24THRUST_300001_SM_1000_NS8cuda_cub3parE,@object
	.size		_ZN28_INTERNAL_21532504_4_k_cu_rd6thrust24THRUST_300001_SM_1000_NS8cuda_cub3parE,(_ZN28_INTERNAL_21532504_4_k_cu_rd6thrust24THRUST_300001_SM_1000_NS12placeholders2_4E - _ZN28_INTERNAL_21532504_4_k_cu_rd6thrust24THRUST_300001_SM_1000_NS8cuda_cub3parE)
_ZN28_INTERNAL_21532504_4_k_cu_rd6thrust24THRUST_300001_SM_1000_NS8cuda_cub3parE:
	.zero		1
	.type		_ZN28_INTERNAL_21532504_4_k_cu_rd6thrust24THRUST_300001_SM_1000_NS12placeholders2_4E,@object
	.size		_ZN28_INTERNAL_21532504_4_k_cu_rd6thrust24THRUST_300001_SM_1000_NS12placeholders2_4E,(_ZN28_INTERNAL_21532504_4_k_cu_rd4cuda3std3__45__cpo4cendE - _ZN28_INTERNAL_21532504_4_k_cu_rd6thrust24THRUST_300001_SM_1000_NS12placeholders2_4E)
_ZN28_INTERNAL_21532504_4_k_cu_rd6thrust24THRUST_300001_SM_1000_NS12placeholders2_4E:
	.zero		1
	.type		_ZN28_INTERNAL_21532504_4_k_cu_rd4cuda3std3__45__cpo4cendE,@object
	.size		_ZN28_INTERNAL_21532504_4_k_cu_rd4cuda3std3__45__cpo4cendE,(_ZN28_INTERNAL_21532504_4_k_cu_rd4cuda3std6ranges3__45__cpo4cendE - _ZN28_INTERNAL_21532504_4_k_cu_rd4cuda3std3__45__cpo4cendE)
_ZN28_INTERNAL_21532504_4_k_cu_rd4cuda3std3__45__cpo4cendE:
	.zero		1
	.type		_ZN28_INTERNAL_21532504_4_k_cu_rd4cuda3std6ranges3__45__cpo4cendE,@object
	.size		_ZN28_INTERNAL_21532504_4_k_cu_rd4cuda3std6ranges3__45__cpo4cendE,(_ZN28_INTERNAL_21532504_4_k_cu_rd4cuda3std3__420unreachable_sentinelE - _ZN28_INTERNAL_21532504_4_k_cu_rd4cuda3std6ranges3__45__cpo4cendE)
_ZN28_INTERNAL_21532504_4_k_cu_rd4cuda3std6ranges3__45__cpo4cendE:
	.zero		1
	.type		_ZN28_INTERNAL_21532504_4_k_cu_rd4cuda3std3__420unreachable_sentinelE,@object
	.size		_ZN28_INTERNAL_21532504_4_k_cu_rd4cuda3std3__420unreachable_sentinelE,(_ZN28_INTERNAL_21532504_4_k_cu_rd4cuda3std6ranges3__45__cpo5ssizeE - _ZN28_INTERNAL_21532504_4_k_cu_rd4cuda3std3__420unreachable_sentinelE)
_ZN28_INTERNAL_21532504_4_k_cu_rd4cuda3std3__420unreachable_sentinelE:
	.zero		1
	.type		_ZN28_INTERNAL_21532504_4_k_cu_rd4cuda3std6ranges3__45__cpo5ssizeE,@object
	.size		_ZN28_INTERNAL_21532504_4_k_cu_rd4cuda3std6ranges3__45__cpo5ssizeE,(_ZN28_INTERNAL_21532504_4_k_cu_rd6thrust24THRUST_300001_SM_1000_NS12placeholders2_8E - _ZN28_INTERNAL_21532504_4_k_cu_rd4cuda3std6ranges3__45__cpo5ssizeE)
_ZN28_INTERNAL_21532504_4_k_cu_rd4cuda3std6ranges3__45__cpo5ssizeE:
	.zero		1
	.type		_ZN28_INTERNAL_21532504_4_k_cu_rd6thrust24THRUST_300001_SM_1000_NS12placeholders2_8E,@object
	.size		_ZN28_INTERNAL_21532504_4_k_cu_rd6thrust24THRUST_300001_SM_1000_NS12placeholders2_8E,(_ZN28_INTERNAL_21532504_4_k_cu_rd4cuda3std3__45__cpo5crendE - _ZN28_INTERNAL_21532504_4_k_cu_rd6thrust24THRUST_300001_SM_1000_NS12placeholders2_8E)
_ZN28_INTERNAL_21532504_4_k_cu_rd6thrust24THRUST_300001_SM_1000_NS12placeholders2_8E:
	.zero		1
	.type		_ZN28_INTERNAL_21532504_4_k_cu_rd4cuda3std3__45__cpo5crendE,@object
	.size		_ZN28_INTERNAL_21532504_4_k_cu_rd4cuda3std3__45__cpo5crendE,(_ZN28_INTERNAL_21532504_4_k_cu_rd4cuda3std6ranges3__45__cpo4prevE - _ZN28_INTERNAL_21532504_4_k_cu_rd4cuda3std3__45__cpo5crendE)
_ZN28_INTERNAL_21532504_4_k_cu_rd4cuda3std3__45__cpo5crendE:
	.zero		1
	.type		_ZN28_INTERNAL_21532504_4_k_cu_rd4cuda3std6ranges3__45__cpo4prevE,@object
	.size		_ZN28_INTERNAL_21532504_4_k_cu_rd4cuda3std6ranges3__45__cpo4prevE,(_ZN28_INTERNAL_21532504_4_k_cu_rd4cuda3std6ranges3__45__cpo9iter_moveE - _ZN28_INTERNAL_21532504_4_k_cu_rd4cuda3std6ranges3__45__cpo4prevE)
_ZN28_INTERNAL_21532504_4_k_cu_rd4cuda3std6ranges3__45__cpo4prevE:
	.zero		1
	.type		_ZN28_INTERNAL_21532504_4_k_cu_rd4cuda3std6ranges3__45__cpo9iter_moveE,@object
	.size		_ZN28_INTERNAL_21532504_4_k_cu_rd4cuda3std6ranges3__45__cpo9iter_moveE,(_ZN28_INTERNAL_21532504_4_k_cu_rd6thrust24THRUST_300001_SM_1000_NS6system6detail10sequential3seqE - _ZN28_INTERNAL_21532504_4_k_cu_rd4cuda3std6ranges3__45__cpo9iter_moveE)
_ZN28_INTERNAL_21532504_4_k_cu_rd4cuda3std6ranges3__45__cpo9iter_moveE:
	.zero		1
	.type		_ZN28_INTERNAL_21532504_4_k_cu_rd6thrust24THRUST_300001_SM_1000_NS6system6detail10sequential3seqE,@object
	.size		_ZN28_INTERNAL_21532504_4_k_cu_rd6thrust24THRUST_300001_SM_1000_NS6system6detail10sequential3seqE,(.L_31 - _ZN28_INTERNAL_21532504_4_k_cu_rd6thrust24THRUST_300001_SM_1000_NS6system6detail10sequential3seqE)
_ZN28_INTERNAL_21532504_4_k_cu_rd6thrust24THRUST_300001_SM_1000_NS6system6detail10sequential3seqE:
	.zero		1
.L_31:


//--------------------- .nv.shared._Z3sumPiS_i    --------------------------
	.section	.nv.shared._Z3sumPiS_i,"aw",@nobits
	.sectionflags	@""
	.align	16
	.zero		1024


//--------------------- .nv.shared._Z16exclusiveScanGPUPiS_iS_ --------------------------
	.section	.nv.shared._Z16exclusiveScanGPUPiS_iS_,"aw",@nobits
	.sectionflags	@""
	.align	16
	.zero		1024


//--------------------- .nv.constant0._ZN3cub18CUB_300001_SM_10006detail11EmptyKernelIvEEvv --------------------------
	.section	.nv.constant0._ZN3cub18CUB_300001_SM_10006detail11EmptyKernelIvEEvv,"a",@progbits
	.sectionflags	@""
	.align	4
.nv.constant0._ZN3cub18CUB_300001_SM_10006detail11EmptyKernelIvEEvv:
	.zero		896


//--------------------- .nv.constant0._Z3sumPiS_i --------------------------
	.section	.nv.constant0._Z3sumPiS_i,"a",@progbits
	.sectionflags	@""
	.align	4
.nv.constant0._Z3sumPiS_i:
	.zero		916


//--------------------- .nv.constant0._Z16exclusiveScanGPUPiS_iS_ --------------------------
	.section	.nv.constant0._Z16exclusiveScanGPUPiS_iS_,"a",@progbits
	.sectionflags	@""
	.align	4
.nv.constant0._Z16exclusiveScanGPUPiS_iS_:
	.zero		928


//--------------------- SYMBOLS --------------------------

	.type		.nv.reservedSmem.offset0,@object
	.size		.nv.reservedSmem.offset0,0x4
	.type		.nv.reservedSmem.cap,@object
	.size		.nv.reservedSmem.cap,0x4
